	.headerflags	@"EF_CUDA_TEXMODE_UNIFIED EF_CUDA_64BIT_ADDRESS EF_CUDA_ACCELERATORS EF_CUDA_SM90 EF_CUDA_VIRTUAL_SM(EF_CUDA_SM90)"
	.elftype	@"ET_EXEC"


//--------------------- .nv.info                  --------------------------
	.section	.nv.info,"",@"SHT_CUDA_INFO"
	.align	4


	//----- nvinfo : EIATTR_REGCOUNT
	.align		4
        /*0000*/ 	.byte	0x04, 0x2f
        /*0002*/ 	.short	(.L_3 - .L_2)
	.align		4
.L_2:
        /*0004*/ 	.word	index@(triton_poi_fused__native_batch_norm_legit_no_training_relu_23)
        /*0008*/ 	.word	0x00000012


	//----- nvinfo : EIATTR_MIN_STACK_SIZE
	.align		4
.L_3:
        /*000c*/ 	.byte	0x04, 0x12
        /*000e*/ 	.short	(.L_5 - .L_4)
	.align		4
.L_4:
        /*0010*/ 	.word	index@(triton_poi_fused__native_batch_norm_legit_no_training_relu_23)
        /*0014*/ 	.word	0x00000000


	//----- nvinfo : EIATTR_FRAME_SIZE
	.align		4
.L_5:
        /*0018*/ 	.byte	0x04, 0x11
        /*001a*/ 	.short	(.L_7 - .L_6)
	.align		4
.L_6:
        /*001c*/ 	.word	index@(triton_poi_fused__native_batch_norm_legit_no_training_relu_23)
        /*0020*/ 	.word	0x00000000


	//----- nvinfo : EIATTR_MIN_STACK_SIZE
	.align		4
.L_7:
        /*0024*/ 	.byte	0x04, 0x12
        /*0026*/ 	.short	(.L_9 - .L_8)
	.align		4
.L_8:
        /*0028*/ 	.word	index@(triton_poi_fused__native_batch_norm_legit_no_training_relu_23)
        /*002c*/ 	.word	0x00000000
.L_9:


//--------------------- .nv.info.triton_poi_fused__native_batch_norm_legit_no_training_relu_23 --------------------------
	.section	.nv.info.triton_poi_fused__native_batch_norm_legit_no_training_relu_23,"",@"SHT_CUDA_INFO"
	.sectionflags	@""
	.align	4


	//----- nvinfo : EIATTR_CUDA_API_VERSION
	.align		4
        /*0000*/ 	.byte	0x04, 0x37
        /*0002*/ 	.short	(.L_11 - .L_10)
.L_10:
        /*0004*/ 	.word	0x0000007c


	//----- nvinfo : EIATTR_KPARAM_INFO
	.align		4
.L_11:
        /*0008*/ 	.byte	0x04, 0x17
        /*000a*/ 	.short	(.L_13 - .L_12)
.L_12:
        /*000c*/ 	.word	0x00000000
        /*0010*/ 	.short	0x0006
        /*0012*/ 	.short	0x0030
        /*0014*/ 	.byte	0x00, 0xf0, 0x11, 0x00


	//----- nvinfo : EIATTR_KPARAM_INFO
	.align		4
.L_13:
        /*0018*/ 	.byte	0x04, 0x17
        /*001a*/ 	.short	(.L_15 - .L_14)
.L_14:
        /*001c*/ 	.word	0x00000000
        /*0020*/ 	.short	0x0005
        /*0022*/ 	.short	0x0028
        /*0024*/ 	.byte	0x00, 0xf4, 0x21, 0x00


	//----- nvinfo : EIATTR_KPARAM_INFO
	.align		4
.L_15:
        /*0028*/ 	.byte	0x04, 0x17
        /*002a*/ 	.short	(.L_17 - .L_16)
.L_16:
        /*002c*/ 	.word	0x00000000
        /*0030*/ 	.short	0x0004
        /*0032*/ 	.short	0x0020
        /*0034*/ 	.byte	0x00, 0xf4, 0x21, 0x00


	//----- nvinfo : EIATTR_KPARAM_INFO
	.align		4
.L_17:
        /*0038*/ 	.byte	0x04, 0x17
        /*003a*/ 	.short	(.L_19 - .L_18)
.L_18:
        /*003c*/ 	.word	0x00000000
        /*0040*/ 	.short	0x0003
        /*0042*/ 	.short	0x0018
        /*0044*/ 	.byte	0x00, 0xf4, 0x21, 0x00


	//----- nvinfo : EIATTR_KPARAM_INFO
	.align		4
.L_19:
        /*0048*/ 	.byte	0x04, 0x17
        /*004a*/ 	.short	(.L_21 - .L_20)
.L_20:
        /*004c*/ 	.word	0x00000000
        /*0050*/ 	.short	0x0002
        /*0052*/ 	.short	0x0010
        /*0054*/ 	.byte	0x00, 0xf4, 0x21, 0x00


	//----- nvinfo : EIATTR_KPARAM_INFO
	.align		4
.L_21:
        /*0058*/ 	.byte	0x04, 0x17
        /*005a*/ 	.short	(.L_23 - .L_22)
.L_22:
        /*005c*/ 	.word	0x00000000
        /*0060*/ 	.short	0x0001
        /*0062*/ 	.short	0x0008
        /*0064*/ 	.byte	0x00, 0xf4, 0x21, 0x00


	//----- nvinfo : EIATTR_KPARAM_INFO
	.align		4
.L_23:
        /*0068*/ 	.byte	0x04, 0x17
        /*006a*/ 	.short	(.L_25 - .L_24)
.L_24:
        /*006c*/ 	.word	0x00000000
        /*0070*/ 	.short	0x0000
        /*0072*/ 	.short	0x0000
        /*0074*/ 	.byte	0x00, 0xf4, 0x21, 0x00


	//----- nvinfo : EIATTR_SPARSE_MMA_MASK
	.align		4
.L_25:
        /*0078*/ 	.byte	0x03, 0x50
        /*007a*/ 	.short	0x0000


	//----- nvinfo : EIATTR_MAXREG_COUNT
	.align		4
        /*007c*/ 	.byte	0x03, 0x1b
        /*007e*/ 	.short	0x00ff


	//----- nvinfo : EIATTR_EXIT_INSTR_OFFSETS
	.align		4
        /*0080*/ 	.byte	0x04, 0x1c
        /*0082*/ 	.short	(.L_27 - .L_26)


	//   ....[0]....
.L_26:
        /*0084*/ 	.word	0x000003c0


	//----- nvinfo : EIATTR_REQNTID
	.align		4
.L_27:
        /*0088*/ 	.byte	0x04, 0x10
        /*008a*/ 	.short	(.L_29 - .L_28)
.L_28:
        /*008c*/ 	.word	0x00000080
        /*0090*/ 	.word	0x00000001
        /*0094*/ 	.word	0x00000001


	//----- nvinfo : EIATTR_CBANK_PARAM_SIZE
	.align		4
.L_29:
        /*0098*/ 	.byte	0x03, 0x19
        /*009a*/ 	.short	0x0034


	//----- nvinfo : EIATTR_PARAM_CBANK
	.align		4
        /*009c*/ 	.byte	0x04, 0x0a
        /*009e*/ 	.short	(.L_31 - .L_30)
	.align		4
.L_30:
        /*00a0*/ 	.word	index@(.nv.constant0.triton_poi_fused__native_batch_norm_legit_no_training_relu_23)
        /*00a4*/ 	.short	0x0210
        /*00a6*/ 	.short	0x0034


	//----- nvinfo : EIATTR_SW_WAR
	.align		4
.L_31:
        /*00a8*/ 	.byte	0x04, 0x36
        /*00aa*/ 	.short	(.L_33 - .L_32)
.L_32:
        /*00ac*/ 	.word	0x00000008
.L_33:


//--------------------- .nv.callgraph             --------------------------
	.section	.nv.callgraph,"",@"SHT_CUDA_CALLGRAPH"
	.align	4
	.sectionentsize	8
	.align		4
        /*0000*/ 	.word	0x00000000
	.align		4
        /*0004*/ 	.word	0xffffffff
	.align		4
        /*0008*/ 	.word	0x00000000
	.align		4
        /*000c*/ 	.word	0xfffffffe
	.align		4
        /*0010*/ 	.word	0x00000000
	.align		4
        /*0014*/ 	.word	0xfffffffd
	.align		4
        /*0018*/ 	.word	0x00000000
	.align		4
        /*001c*/ 	.word	0xfffffffc


//--------------------- .nv.constant4             --------------------------
	.section	.nv.constant4,"a",@progbits
	.align	8
	.align		8
.nv.constant4:
        /*0000*/ 	.dword	_$_str
	.align		8
        /*0008*/ 	.dword	_$_str_$_2


//--------------------- .text.triton_poi_fused__native_batch_norm_legit_no_training_relu_23 --------------------------
	.section	.text.triton_poi_fused__native_batch_norm_legit_no_training_relu_23,"ax",@progbits
	.align	128
        .global         triton_poi_fused__native_batch_norm_legit_no_training_relu_23
        .type           triton_poi_fused__native_batch_norm_legit_no_training_relu_23,@function
        .size           triton_poi_fused__native_batch_norm_legit_no_training_relu_23,(.L_x_1 - triton_poi_fused__native_batch_norm_legit_no_training_relu_23)
        .other          triton_poi_fused__native_batch_norm_legit_no_training_relu_23,@"STO_CUDA_ENTRY STV_DEFAULT"
triton_poi_fused__native_batch_norm_legit_no_training_relu_23:
.text.triton_poi_fused__native_batch_norm_legit_no_training_relu_23:
[----:B------:R-:W-:Y:S01]  /*0000*/  LDC R1, c[0x0][0x28] ;  /* 0x00000a00ff017b82 */ /* 0x000fe20000000800 */
[----:B------:R-:W1:Y:S07]  /*0010*/  S2R R0, SR_TID.X ;  /* 0x0000000000007919 */ /* 0x000e6e0000002100 */
[----:B------:R-:W2:Y:S01]  /*0020*/  LDC.64 R2, c[0x0][0x220] ;  /* 0x00008800ff027b82 */ /* 0x000ea20000000a00 */
[----:B------:R-:W-:Y:S01]  /*0030*/  ULDC.64 UR4, c[0x0][0x208] ;  /* 0x0000820000047ab9 */ /* 0x000fe20000000a00 */
[----:B------:R-:W3:Y:S06]  /*0040*/  S2R R5, SR_CTAID.X ;  /* 0x0000000000057919 */ /* 0x000eec0000002500 */
[----:B------:R-:W4:Y:S08]  /*0050*/  LDC.64 R6, c[0x0][0x218] ;  /* 0x00008600ff067b82 */ /* 0x000f300000000a00 */
[----:B------:R-:W5:Y:S08]  /*0060*/  LDC.64 R8, c[0x0][0x228] ;  /* 0x00008a00ff087b82 */ /* 0x000f700000000a00 */
[----:B------:R-:W5:Y:S01]  /*0070*/  LDC.64 R10, c[0x0][0x230] ;  /* 0x00008c00ff0a7b82 */ /* 0x000f620000000a00 */
[----:B-1----:R-:W-:-:S04]  /*0080*/  SHF.L.U32 R0, R0, 0x1, RZ ;  /* 0x0000000100007819 */ /* 0x002fc800000006ff */
[----:B------:R-:W-:-:S04]  /*0090*/  LOP3.LUT R0, R0, 0xfe, RZ, 0xc0, !PT ;  /* 0x000000fe00007812 */ /* 0x000fc800078ec0ff */
[----:B---3--:R-:W-:-:S05]  /*00a0*/  LEA R0, R5, R0, 0x8 ;  /* 0x0000000005007211 */ /* 0x008fca00078e40ff */
[----:B------:R-:W-:-:S05]  /*00b0*/  IMAD.HI R4, R0, 0x2aaaaaab, RZ ;  /* 0x2aaaaaab00047827 */ /* 0x000fca00078e02ff */
[----:B------:R-:W-:-:S04]  /*00c0*/  SHF.R.U32.HI R5, RZ, 0x1f, R4 ;  /* 0x0000001fff057819 */ /* 0x000fc80000011604 */
[----:B------:R-:W-:-:S05]  /*00d0*/  LEA.HI R5, R4, R5, RZ, 0x18 ;  /* 0x0000000504057211 */ /* 0x000fca00078fc0ff */
[----:B------:R-:W-:Y:S02]  /*00e0*/  IMAD R13, R5, -0x600, R0 ;  /* 0xfffffa00050d7824 */ /* 0x000fe400078e0200 */
[----:B------:R-:W1:Y:S02]  /*00f0*/  LDC.64 R4, c[0x0][0x210] ;  /* 0x00008400ff047b82 */ /* 0x000e640000000a00 */
[----:B--2---:R-:W-:-:S06]  /*0100*/  IMAD.WIDE R2, R13, 0x4, R2 ;  /* 0x000000040d027825 */ /* 0x004fcc00078e0202 */
[----:B------:R-:W2:Y:S01]  /*0110*/  LDG.E.EL.64 R2, desc[UR4][R2.64] ;  /* 0x0000000402027981 */ /* 0x000ea2000c2e1b00 */
[----:B----4-:R-:W-:-:S04]  /*0120*/  IMAD.WIDE R6, R13, 0x4, R6 ;  /* 0x000000040d067825 */ /* 0x010fc800078e0206 */
[C---:B-----5:R-:W-:Y:S02]  /*0130*/  IMAD.WIDE R8, R13.reuse, 0x4, R8 ;  /* 0x000000040d087825 */ /* 0x060fe400078e0208 */
[----:B------:R-:W3:Y:S02]  /*0140*/  LDG.E.EL.64 R6, desc[UR4][R6.64] ;  /* 0x0000000406067981 */ /* 0x000ee4000c2e1b00 */
[----:B0-----:R-:W-:Y:S02]  /*0150*/  IMAD.WIDE R10, R13, 0x4, R10 ;  /* 0x000000040d0a7825 */ /* 0x001fe400078e020a */
[----:B------:R-:W4:Y:S04]  /*0160*/  LDG.E.EL.64 R8, desc[UR4][R8.64] ;  /* 0x0000000408087981 */ /* 0x000f28000c2e1b00 */
[----:B------:R-:W4:Y:S01]  /*0170*/  LDG.E.EL.64 R10, desc[UR4][R10.64] ;  /* 0x000000040a0a7981 */ /* 0x000f22000c2e1b00 */
[----:B-1----:R-:W-:-:S06]  /*0180*/  IMAD.WIDE R4, R0, 0x4, R4 ;  /* 0x0000000400047825 */ /* 0x002fcc00078e0204 */
[----:B------:R-:W3:Y:S01]  /*0190*/  LDG.E.64 R4, desc[UR4][R4.64] ;  /* 0x0000000404047981 */ /* 0x000ee2000c1e1b00 */
[----:B------:R-:W-:Y:S01]  /*01a0*/  HFMA2.MMA R14, -RZ, RZ, 1.625, 0 ;  /* 0x3e800000ff0e7435 */ /* 0x000fe200000001ff */
[----:B--2---:R-:W-:Y:S01]  /*01b0*/  FADD R2, R2, 9.9999997473787516356e-06 ;  /* 0x3727c5ac02027421 */ /* 0x004fe20000000000 */
[----:B------:R-:W-:-:S03]  /*01c0*/  FADD R3, R3, 9.9999997473787516356e-06 ;  /* 0x3727c5ac03037421 */ /* 0x000fc60000000000 */
[----:B------:R-:W0:Y:S08]  /*01d0*/  MUFU.SQRT R12, R2 ;  /* 0x00000002000c7308 */ /* 0x000e300000002000 */
[----:B------:R1:W2:Y:S01]  /*01e0*/  MUFU.SQRT R13, R3 ;  /* 0x00000003000d7308 */ /* 0x0002a20000002000 */
[C---:B0-----:R-:W-:Y:S02]  /*01f0*/  FSETP.GT.AND P0, PT, R12.reuse, 8.50705917302346158658e+37, PT ;  /* 0x7e8000000c00780b */ /* 0x041fe40003f04000 */
[----:B------:R-:W-:Y:S01]  /*0200*/  FSETP.GEU.AND P2, PT, R12, 1.175494350822287508e-38, PT ;  /* 0x008000000c00780b */ /* 0x000fe20003f4e000 */
[----:B-1----:R-:W0:Y:S01]  /*0210*/  LDC.64 R2, c[0x0][0x238] ;  /* 0x00008e00ff027b82 */ /* 0x002e220000000a00 */
[----:B--2---:R-:W-:-:S02]  /*0220*/  FSETP.GT.AND P1, PT, R13, 8.50705917302346158658e+37, PT ;  /* 0x7e8000000d00780b */ /* 0x004fc40003f24000 */
[----:B------:R-:W-:-:S07]  /*0230*/  FSETP.GEU.AND P3, PT, R13, 1.175494350822287508e-38, PT ;  /* 0x008000000d00780b */ /* 0x000fce0003f6e000 */
[----:B------:R-:W-:-:S04]  /*0240*/  @P0 FMUL R12, R12, 0.25 ;  /* 0x3e8000000c0c0820 */ /* 0x000fc80000400000 */
[----:B------:R-:W-:Y:S01]  /*0250*/  @!P2 FMUL R12, R12, 16777216 ;  /* 0x4b8000000c0ca820 */ /* 0x000fe20000400000 */
[----:B------:R-:W-:-:S04]  /*0260*/  @P1 FMUL R13, R13, 0.25 ;  /* 0x3e8000000d0d1820 */ /* 0x000fc80000400000 */
[----:B------:R-:W-:Y:S01]  /*0270*/  @!P3 FMUL R13, R13, 16777216 ;  /* 0x4b8000000d0db820 */ /* 0x000fe20000400000 */
[----:B------:R-:W1:Y:S01]  /*0280*/  MUFU.RCP R12, R12 ;  /* 0x0000000c000c7308 */ /* 0x000e620000001000 */
[----:B------:R-:W-:-:S07]  /*0290*/  FSEL R15, R14, 1, P0 ;  /* 0x3f8000000e0f7808 */ /* 0x000fce0000000000 */
[----:B------:R-:W2:Y:S01]  /*02a0*/  MUFU.RCP R13, R13 ;  /* 0x0000000d000d7308 */ /* 0x000ea20000001000 */
[----:B------:R-:W-:Y:S01]  /*02b0*/  FSEL R14, R14, 1, P1 ;  /* 0x3f8000000e0e7808 */ /* 0x000fe20000800000 */
[----:B------:R-:W-:-:S04]  /*02c0*/  @!P2 FMUL R15, R15, 16777216 ;  /* 0x4b8000000f0fa820 */ /* 0x000fc80000400000 */
[----:B------:R-:W-:Y:S01]  /*02d0*/  @!P3 FMUL R14, R14, 16777216 ;  /* 0x4b8000000e0eb820 */ /* 0x000fe20000400000 */
[----:B---3--:R-:W-:Y:S01]  /*02e0*/  FADD R5, R5, -R7 ;  /* 0x8000000705057221 */ /* 0x008fe20000000000 */
[----:B------:R-:W-:Y:S01]  /*02f0*/  FADD R4, R4, -R6 ;  /* 0x8000000604047221 */ /* 0x000fe20000000000 */
[----:B-1----:R-:W-:Y:S01]  /*0300*/  FMUL R15, R12, R15 ;  /* 0x0000000f0c0f7220 */ /* 0x002fe20000400000 */
[----:B--2---:R-:W-:-:S03]  /*0310*/  FMUL R14, R13, R14 ;  /* 0x0000000e0d0e7220 */ /* 0x004fc60000400000 */
[----:B------:R-:W-:Y:S01]  /*0320*/  FMUL R15, R4, R15 ;  /* 0x0000000f040f7220 */ /* 0x000fe20000400000 */
[----:B------:R-:W-:-:S03]  /*0330*/  FMUL R14, R5, R14 ;  /* 0x0000000e050e7220 */ /* 0x000fc60000400000 */
[----:B----4-:R-:W-:Y:S01]  /*0340*/  FFMA R8, R8, R15, R10 ;  /* 0x0000000f08087223 */ /* 0x010fe2000000000a */
[----:B------:R-:W-:-:S04]  /*0350*/  FFMA R9, R9, R14, R11 ;  /* 0x0000000e09097223 */ /* 0x000fc8000000000b */
[----:B------:R-:W-:Y:S02]  /*0360*/  FSETP.GEU.AND P0, PT, R8, RZ, PT ;  /* 0x000000ff0800720b */ /* 0x000fe40003f0e000 */
[C---:B------:R-:W-:Y:S01]  /*0370*/  FSETP.GEU.AND P1, PT, R9.reuse, RZ, PT ;  /* 0x000000ff0900720b */ /* 0x040fe20003f2e000 */
[----:B0-----:R-:W-:Y:S01]  /*0380*/  IMAD.WIDE R2, R0, 0x4, R2 ;  /* 0x0000000400027825 */ /* 0x001fe200078e0202 */
[----:B------:R-:W-:Y:S02]  /*0390*/  FSEL R8, R8, RZ, P0 ;  /* 0x000000ff08087208 */ /* 0x000fe40000000000 */
[----:B------:R-:W-:-:S05]  /*03a0*/  FSEL R9, R9, RZ, P1 ;  /* 0x000000ff09097208 */ /* 0x000fca0000800000 */
[----:B------:R-:W-:Y:S01]  /*03b0*/  STG.E.64 desc[UR4][R2.64], R8 ;  /* 0x0000000802007986 */ /* 0x000fe2000c101b04 */
[----:B------:R-:W-:Y:S05]  /*03c0*/  EXIT ;  /* 0x000000000000794d */ /* 0x000fea0003800000 */
.L_x_0:
[----:B------:R-:W-:-:S00]  /*03d0*/  BRA `(.L_x_0) ;  /* 0xfffffffc00fc7947 */ /* 0x000fc0000383ffff */
[----:B------:R-:W-:-:S00]  /*03e0*/  NOP ;  /* 0x0000000000007918 */ /* 0x000fc00000000000 */
        /* <DEDUP_REMOVED lines=9> */
.L_x_1:


//--------------------- .nv.global.init           --------------------------
	.section	.nv.global.init,"aw",@progbits
.nv.global.init:
	.type		_$_str,@object
	.size		_$_str,(_$_str_$_2 - _$_str)
_$_str:
        /*0000*/ 	.byte	0x5f, 0x5f, 0x43, 0x55, 0x44, 0x41, 0x5f, 0x46, 0x54, 0x5a, 0x00
	.type		_$_str_$_2,@object
	.size		_$_str_$_2,(.L_1 - _$_str_$_2)
_$_str_$_2:
        /*000b*/ 	.byte	0x5f, 0x5f, 0x43, 0x55, 0x44, 0x41, 0x5f, 0x50, 0x52, 0x45, 0x43, 0x5f, 0x53, 0x51, 0x52, 0x54
        /*001b*/ 	.byte	0x00
.L_1:


//--------------------- .nv.constant0.triton_poi_fused__native_batch_norm_legit_no_training_relu_23 --------------------------
	.section	.nv.constant0.triton_poi_fused__native_batch_norm_legit_no_training_relu_23,"a",@progbits
	.sectionflags	@""
	.align	4
.nv.constant0.triton_poi_fused__native_batch_norm_legit_no_training_relu_23:
	.zero		580
